	.headerflags	@"EF_CUDA_TEXMODE_UNIFIED EF_CUDA_64BIT_ADDRESS EF_CUDA_ACCELERATORS EF_CUDA_SM90 EF_CUDA_VIRTUAL_SM(EF_CUDA_SM90)"
	.elftype	@"ET_EXEC"


//--------------------- .nv.info                  --------------------------
	.section	.nv.info,"",@"SHT_CUDA_INFO"
	.align	4


	//----- nvinfo : EIATTR_REGCOUNT
	.align		4
        /*0000*/ 	.byte	0x04, 0x2f
        /*0002*/ 	.short	(.L_2 - .L_1)
	.align		4
.L_1:
        /*0004*/ 	.word	index@(triton_red_fused__to_copy_add_mean_mul_pow_rsqrt_8)
        /*0008*/ 	.word	0x0000001a


	//----- nvinfo : EIATTR_MIN_STACK_SIZE
	.align		4
.L_2:
        /*000c*/ 	.byte	0x04, 0x12
        /*000e*/ 	.short	(.L_4 - .L_3)
	.align		4
.L_3:
        /*0010*/ 	.word	index@(triton_red_fused__to_copy_add_mean_mul_pow_rsqrt_8)
        /*0014*/ 	.word	0x00000000


	//----- nvinfo : EIATTR_FRAME_SIZE
	.align		4
.L_4:
        /*0018*/ 	.byte	0x04, 0x11
        /*001a*/ 	.short	(.L_6 - .L_5)
	.align		4
.L_5:
        /*001c*/ 	.word	index@(triton_red_fused__to_copy_add_mean_mul_pow_rsqrt_8)
        /*0020*/ 	.word	0x00000000


	//----- nvinfo : EIATTR_MIN_STACK_SIZE
	.align		4
.L_6:
        /*0024*/ 	.byte	0x04, 0x12
        /*0026*/ 	.short	(.L_8 - .L_7)
	.align		4
.L_7:
        /*0028*/ 	.word	index@(triton_red_fused__to_copy_add_mean_mul_pow_rsqrt_8)
        /*002c*/ 	.word	0x00000000
.L_8:


//--------------------- .nv.info.triton_red_fused__to_copy_add_mean_mul_pow_rsqrt_8 --------------------------
	.section	.nv.info.triton_red_fused__to_copy_add_mean_mul_pow_rsqrt_8,"",@"SHT_CUDA_INFO"
	.sectionflags	@""
	.align	4


	//----- nvinfo : EIATTR_CUDA_API_VERSION
	.align		4
        /*0000*/ 	.byte	0x04, 0x37
        /*0002*/ 	.short	(.L_10 - .L_9)
.L_9:
        /*0004*/ 	.word	0x0000007c


	//----- nvinfo : EIATTR_KPARAM_INFO
	.align		4
.L_10:
        /*0008*/ 	.byte	0x04, 0x17
        /*000a*/ 	.short	(.L_12 - .L_11)
.L_11:
        /*000c*/ 	.word	0x00000000
        /*0010*/ 	.short	0x0008
        /*0012*/ 	.short	0x0038
        /*0014*/ 	.byte	0x00, 0xf4, 0x21, 0x00


	//----- nvinfo : EIATTR_KPARAM_INFO
	.align		4
.L_12:
        /*0018*/ 	.byte	0x04, 0x17
        /*001a*/ 	.short	(.L_14 - .L_13)
.L_13:
        /*001c*/ 	.word	0x00000000
        /*0020*/ 	.short	0x0007
        /*0022*/ 	.short	0x0034
        /*0024*/ 	.byte	0x00, 0xf0, 0x11, 0x00


	//----- nvinfo : EIATTR_KPARAM_INFO
	.align		4
.L_14:
        /*0028*/ 	.byte	0x04, 0x17
        /*002a*/ 	.short	(.L_16 - .L_15)
.L_15:
        /*002c*/ 	.word	0x00000000
        /*0030*/ 	.short	0x0006
        /*0032*/ 	.short	0x0030
        /*0034*/ 	.byte	0x00, 0xf0, 0x11, 0x00


	//----- nvinfo : EIATTR_KPARAM_INFO
	.align		4
.L_16:
        /*0038*/ 	.byte	0x04, 0x17
        /*003a*/ 	.short	(.L_18 - .L_17)
.L_17:
        /*003c*/ 	.word	0x00000000
        /*0040*/ 	.short	0x0005
        /*0042*/ 	.short	0x0028
        /*0044*/ 	.byte	0x00, 0xf4, 0x21, 0x00


	//----- nvinfo : EIATTR_KPARAM_INFO
	.align		4
.L_18:
        /*0048*/ 	.byte	0x04, 0x17
        /*004a*/ 	.short	(.L_20 - .L_19)
.L_19:
        /*004c*/ 	.word	0x00000000
        /*0050*/ 	.short	0x0004
        /*0052*/ 	.short	0x0020
        /*0054*/ 	.byte	0x00, 0xf4, 0x21, 0x00


	//----- nvinfo : EIATTR_KPARAM_INFO
	.align		4
.L_20:
        /*0058*/ 	.byte	0x04, 0x17
        /*005a*/ 	.short	(.L_22 - .L_21)
.L_21:
        /*005c*/ 	.word	0x00000000
        /*0060*/ 	.short	0x0003
        /*0062*/ 	.short	0x0018
        /*0064*/ 	.byte	0x00, 0xf4, 0x21, 0x00


	//----- nvinfo : EIATTR_KPARAM_INFO
	.align		4
.L_22:
        /*0068*/ 	.byte	0x04, 0x17
        /*006a*/ 	.short	(.L_24 - .L_23)
.L_23:
        /*006c*/ 	.word	0x00000000
        /*0070*/ 	.short	0x0002
        /*0072*/ 	.short	0x0010
        /*0074*/ 	.byte	0x00, 0xf4, 0x21, 0x00


	//----- nvinfo : EIATTR_KPARAM_INFO
	.align		4
.L_24:
        /*0078*/ 	.byte	0x04, 0x17
        /*007a*/ 	.short	(.L_26 - .L_25)
.L_25:
        /*007c*/ 	.word	0x00000000
        /*0080*/ 	.short	0x0001
        /*0082*/ 	.short	0x0008
        /*0084*/ 	.byte	0x00, 0xf4, 0x21, 0x00


	//----- nvinfo : EIATTR_KPARAM_INFO
	.align		4
.L_26:
        /*0088*/ 	.byte	0x04, 0x17
        /*008a*/ 	.short	(.L_28 - .L_27)
.L_27:
        /*008c*/ 	.word	0x00000000
        /*0090*/ 	.short	0x0000
        /*0092*/ 	.short	0x0000
        /*0094*/ 	.byte	0x00, 0xf4, 0x21, 0x00


	//----- nvinfo : EIATTR_SPARSE_MMA_MASK
	.align		4
.L_28:
        /*0098*/ 	.byte	0x03, 0x50
        /*009a*/ 	.short	0x0000


	//----- nvinfo : EIATTR_MAXREG_COUNT
	.align		4
        /*009c*/ 	.byte	0x03, 0x1b
        /*009e*/ 	.short	0x0080


	//----- nvinfo : EIATTR_COOP_GROUP_MASK_REGIDS
	.align		4
        /*00a0*/ 	.byte	0x04, 0x29
        /*00a2*/ 	.short	(.L_30 - .L_29)


	//   ....[0]....
.L_29:
        /*00a4*/ 	.word	0xffffffff


	//   ....[1]....
        /*00a8*/ 	.word	0xffffffff


	//   ....[2]....
        /*00ac*/ 	.word	0xffffffff


	//   ....[3]....
        /*00b0*/ 	.word	0xffffffff


	//   ....[4]....
        /*00b4*/ 	.word	0xffffffff


	//   ....[5]....
        /*00b8*/ 	.word	0xffffffff


	//   ....[6]....
        /*00bc*/ 	.word	0xffffffff


	//   ....[7]....
        /*00c0*/ 	.word	0xffffffff


	//   ....[8]....
        /*00c4*/ 	.word	0xffffffff


	//----- nvinfo : EIATTR_COOP_GROUP_INSTR_OFFSETS
	.align		4
.L_30:
        /*00c8*/ 	.byte	0x04, 0x28
        /*00ca*/ 	.short	(.L_32 - .L_31)


	//   ....[0]....
.L_31:
        /*00cc*/ 	.word	0x00000610


	//   ....[1]....
        /*00d0*/ 	.word	0x00000630


	//   ....[2]....
        /*00d4*/ 	.word	0x00000650


	//   ....[3]....
        /*00d8*/ 	.word	0x00000670


	//   ....[4]....
        /*00dc*/ 	.word	0x00000690


	//   ....[5]....
        /*00e0*/ 	.word	0x00000730


	//   ....[6]....
        /*00e4*/ 	.word	0x00000750


	//   ....[7]....
        /*00e8*/ 	.word	0x000007a0


	//   ....[8]....
        /*00ec*/ 	.word	0x000007d0


	//----- nvinfo : EIATTR_EXIT_INSTR_OFFSETS
	.align		4
.L_32:
        /*00f0*/ 	.byte	0x04, 0x1c
        /*00f2*/ 	.short	(.L_34 - .L_33)


	//   ....[0]....
.L_33:
        /*00f4*/ 	.word	0x00000c00


	//   ....[1]....
        /*00f8*/ 	.word	0x00000c20


	//----- nvinfo : EIATTR_REQNTID
	.align		4
.L_34:
        /*00fc*/ 	.byte	0x04, 0x10
        /*00fe*/ 	.short	(.L_36 - .L_35)
.L_35:
        /*0100*/ 	.word	0x00000200
        /*0104*/ 	.word	0x00000001
        /*0108*/ 	.word	0x00000001


	//----- nvinfo : EIATTR_CBANK_PARAM_SIZE
	.align		4
.L_36:
        /*010c*/ 	.byte	0x03, 0x19
        /*010e*/ 	.short	0x0040


	//----- nvinfo : EIATTR_PARAM_CBANK
	.align		4
        /*0110*/ 	.byte	0x04, 0x0a
        /*0112*/ 	.short	(.L_38 - .L_37)
	.align		4
.L_37:
        /*0114*/ 	.word	index@(.nv.constant0.triton_red_fused__to_copy_add_mean_mul_pow_rsqrt_8)
        /*0118*/ 	.short	0x0210
        /*011a*/ 	.short	0x0040


	//----- nvinfo : EIATTR_SW_WAR
	.align		4
.L_38:
        /*011c*/ 	.byte	0x04, 0x36
        /*011e*/ 	.short	(.L_40 - .L_39)
.L_39:
        /*0120*/ 	.word	0x00000008
.L_40:


//--------------------- .nv.callgraph             --------------------------
	.section	.nv.callgraph,"",@"SHT_CUDA_CALLGRAPH"
	.align	4
	.sectionentsize	8
	.align		4
        /*0000*/ 	.word	0x00000000
	.align		4
        /*0004*/ 	.word	0xffffffff
	.align		4
        /*0008*/ 	.word	0x00000000
	.align		4
        /*000c*/ 	.word	0xfffffffe
	.align		4
        /*0010*/ 	.word	0x00000000
	.align		4
        /*0014*/ 	.word	0xfffffffd
	.align		4
        /*0018*/ 	.word	0x00000000
	.align		4
        /*001c*/ 	.word	0xfffffffc


//--------------------- .nv.constant4             --------------------------
	.section	.nv.constant4,"a",@progbits
	.align	8
	.align		8
.nv.constant4:
        /*0000*/ 	.dword	_$_str


//--------------------- .text.triton_red_fused__to_copy_add_mean_mul_pow_rsqrt_8 --------------------------
	.section	.text.triton_red_fused__to_copy_add_mean_mul_pow_rsqrt_8,"ax",@progbits
	.sectionflags	@"SHF_BARRIERS=1"
	.align	128
        .global         triton_red_fused__to_copy_add_mean_mul_pow_rsqrt_8
        .type           triton_red_fused__to_copy_add_mean_mul_pow_rsqrt_8,@function
        .size           triton_red_fused__to_copy_add_mean_mul_pow_rsqrt_8,(.L_x_1 - triton_red_fused__to_copy_add_mean_mul_pow_rsqrt_8)
        .other          triton_red_fused__to_copy_add_mean_mul_pow_rsqrt_8,@"STO_CUDA_ENTRY STV_DEFAULT"
triton_red_fused__to_copy_add_mean_mul_pow_rsqrt_8:
.text.triton_red_fused__to_copy_add_mean_mul_pow_rsqrt_8:
[----:B------:R-:W0:Y:S02]  /*0000*/  LDC R1, c[0x0][0x28] ;  /* 0x00000a00ff017b82 */ /* 0x000e240000000800 */
[----:B------:R-:W1:Y:S01]  /*0010*/  S2R R17, SR_TID.X ;  /* 0x0000000000117919 */ /* 0x000e620000002100 */
[----:B------:R-:W2:Y:S01]  /*0020*/  LDC.64 R4, c[0x0][0x220] ;  /* 0x00008800ff047b82 */ /* 0x000ea20000000a00 */
[----:B------:R-:W-:Y:S01]  /*0030*/  ULDC UR8, c[0x0][0x240] ;  /* 0x0000900000087ab9 */ /* 0x000fe20000000800 */
[----:B------:R-:W-:Y:S01]  /*0040*/  HFMA2.MMA R11, -RZ, RZ, 0, 0 ;  /* 0x00000000ff0b7435 */ /* 0x000fe200000001ff */
[----:B------:R-:W3:Y:S01]  /*0050*/  S2R R7, SR_CTAID.X ;  /* 0x0000000000077919 */ /* 0x000ee20000002500 */
[----:B------:R-:W-:Y:S01]  /*0060*/  CS2R R12, SRZ ;  /* 0x00000000000c7805 */ /* 0x000fe2000001ff00 */
[----:B------:R-:W-:-:S03]  /*0070*/  ULDC.64 UR6, c[0x0][0x208] ;  /* 0x0000820000067ab9 */ /* 0x000fc60000000a00 */
[----:B------:R-:W4:Y:S08]  /*0080*/  LDC.64 R8, c[0x0][0x228] ;  /* 0x00008a00ff087b82 */ /* 0x000f300000000a00 */
[----:B------:R-:W5:Y:S01]  /*0090*/  LDC.64 R2, c[0x0][0x210] ;  /* 0x00008400ff027b82 */ /* 0x000f620000000a00 */
[----:B-1----:R-:W-:-:S04]  /*00a0*/  SHF.L.U32 R6, R17, 0x1, RZ ;  /* 0x0000000111067819 */ /* 0x002fc800000006ff */
[----:B------:R-:W-:Y:S02]  /*00b0*/  LOP3.LUT R6, R6, 0x3fe, RZ, 0xc0, !PT ;  /* 0x000003fe06067812 */ /* 0x000fe400078ec0ff */
[C---:B---3--:R-:W-:Y:S02]  /*00c0*/  ISETP.GE.AND P1, PT, R7.reuse, UR8, PT ;  /* 0x0000000807007c0c */ /* 0x048fe4000bf26270 */
[----:B------:R-:W-:-:S05]  /*00d0*/  LEA R0, R7, R6, 0xc ;  /* 0x0000000607007211 */ /* 0x000fca00078e60ff */
[----:B--2---:R-:W-:-:S04]  /*00e0*/  IMAD.WIDE R4, R0, 0x2, R4 ;  /* 0x0000000200047825 */ /* 0x004fc800078e0204 */
[C---:B----4-:R-:W-:Y:S02]  /*00f0*/  IMAD.WIDE R8, R0.reuse, 0x2, R8 ;  /* 0x0000000200087825 */ /* 0x050fe400078e0208 */
[----:B------:R-:W2:Y:S02]  /*0100*/  @!P1 LDG.E.EF R11, desc[UR6][R4.64] ;  /* 0x00000006040b9981 */ /* 0x000ea4000c0e1900 */
[----:B-----5:R-:W-:Y:S02]  /*0110*/  IMAD.WIDE R2, R0, 0x2, R2 ;  /* 0x0000000200027825 */ /* 0x020fe400078e0202 */
[----:B------:R-:W3:Y:S04]  /*0120*/  @!P1 LDG.E.EF R12, desc[UR6][R8.64] ;  /* 0x00000006080c9981 */ /* 0x000ee8000c0e1900 */
[----:B------:R-:W4:Y:S01]  /*0130*/  @!P1 LDG.E.EF R13, desc[UR6][R2.64] ;  /* 0x00000006020d9981 */ /* 0x000f22000c0e1900 */
[----:B--2---:R-:W-:-:S02]  /*0140*/  HADD2.F32 R14, -RZ, R11.H0_H0 ;  /* 0x2000000bff0e7230 */ /* 0x004fc40000004100 */
[----:B------:R-:W-:Y:S02]  /*0150*/  HADD2.F32 R11, -RZ, R11.H1_H1 ;  /* 0x3000000bff0b7230 */ /* 0x000fe40000004100 */
[----:B---3--:R-:W-:Y:S02]  /*0160*/  HADD2.F32 R15, -RZ, R12.H0_H0 ;  /* 0x2000000cff0f7230 */ /* 0x008fe40000004100 */
[----:B------:R-:W-:-:S03]  /*0170*/  HADD2.F32 R12, -RZ, R12.H1_H1 ;  /* 0x3000000cff0c7230 */ /* 0x000fc60000004100 */
[----:B------:R-:W-:Y:S01]  /*0180*/  FADD R15, R14, R15 ;  /* 0x0000000f0e0f7221 */ /* 0x000fe20000000000 */
[----:B----4-:R-:W-:Y:S02]  /*0190*/  HADD2.F32 R14, -RZ, R13.H0_H0 ;  /* 0x2000000dff0e7230 */ /* 0x010fe40000004100 */
[----:B------:R-:W-:Y:S01]  /*01a0*/  FADD R12, R11, R12 ;  /* 0x0000000c0b0c7221 */ /* 0x000fe20000000000 */
[----:B------:R-:W-:Y:S02]  /*01b0*/  HADD2.F32 R13, -RZ, R13.H1_H1 ;  /* 0x3000000dff0d7230 */ /* 0x000fe40000004100 */
[----:B------:R-:W-:Y:S01]  /*01c0*/  FADD R11, R14, R15 ;  /* 0x0000000f0e0b7221 */ /* 0x000fe20000000000 */
[----:B------:R-:W-:Y:S02]  /*01d0*/  CS2R R14, SRZ ;  /* 0x00000000000e7805 */ /* 0x000fe4000001ff00 */
[----:B------:R-:W-:Y:S01]  /*01e0*/  FADD R12, R13, R12 ;  /* 0x0000000c0d0c7221 */ /* 0x000fe20000000000 */
[----:B------:R-:W-:-:S04]  /*01f0*/  MOV R13, RZ ;  /* 0x000000ff000d7202 */ /* 0x000fc80000000f00 */
[----:B------:R-:W-:Y:S01]  /*0200*/  F2FP.F16.F32.PACK_AB R21, R12, R11 ;  /* 0x0000000b0c15723e */ /* 0x000fe200000000ff */
[----:B------:R-:W2:Y:S04]  /*0210*/  @!P1 LDG.E.EF R15, desc[UR6][R2.64+0x800] ;  /* 0x00080006020f9981 */ /* 0x000ea8000c0e1900 */
[----:B------:R1:W-:Y:S04]  /*0220*/  @!P1 STG.E desc[UR6][R2.64], R21 ;  /* 0x0000001502009986 */ /* 0x0003e8000c101906 */
[----:B------:R-:W3:Y:S04]  /*0230*/  @!P1 LDG.E.EF R13, desc[UR6][R4.64+0x800] ;  /* 0x00080006040d9981 */ /* 0x000ee8000c0e1900 */
[----:B------:R-:W4:Y:S01]  /*0240*/  @!P1 LDG.E.EF R14, desc[UR6][R8.64+0x800] ;  /* 0x00080006080e9981 */ /* 0x000f22000c0e1900 */
[----:B------:R-:W-:-:S10]  /*0250*/  HFMA2.MMA R18, -RZ, RZ, 0, 0 ;  /* 0x00000000ff127435 */ /* 0x000fd400000001ff */
[----:B------:R-:W5:Y:S01]  /*0260*/  @!P1 LDG.E.EF R18, desc[UR6][R2.64+0x1000] ;  /* 0x0010000602129981 */ /* 0x000f62000c0e1900 */
[----:B---3--:R-:W-:Y:S02]  /*0270*/  HADD2.F32 R16, -RZ, R13.H0_H0 ;  /* 0x2000000dff107230 */ /* 0x008fe40000004100 */
[----:B----4-:R-:W-:Y:S02]  /*0280*/  HADD2.F32 R19, -RZ, R14.H0_H0 ;  /* 0x2000000eff137230 */ /* 0x010fe40000004100 */
[----:B------:R-:W-:Y:S02]  /*0290*/  HADD2.F32 R13, -RZ, R13.H1_H1 ;  /* 0x3000000dff0d7230 */ /* 0x000fe40000004100 */
[----:B------:R-:W-:Y:S02]  /*02a0*/  HADD2.F32 R14, -RZ, R14.H1_H1 ;  /* 0x3000000eff0e7230 */ /* 0x000fe40000004100 */
[----:B------:R-:W-:Y:S01]  /*02b0*/  FADD R19, R16, R19 ;  /* 0x0000001310137221 */ /* 0x000fe20000000000 */
[----:B--2---:R-:W-:-:S02]  /*02c0*/  HADD2.F32 R16, -RZ, R15.H0_H0 ;  /* 0x2000000fff107230 */ /* 0x004fc40000004100 */
[----:B------:R-:W-:Y:S02]  /*02d0*/  HADD2.F32 R15, -RZ, R15.H1_H1 ;  /* 0x3000000fff0f7230 */ /* 0x000fe40000004100 */
[----:B------:R-:W-:Y:S01]  /*02e0*/  FADD R14, R13, R14 ;  /* 0x0000000e0d0e7221 */ /* 0x000fe20000000000 */
[----:B------:R-:W-:-:S03]  /*02f0*/  FADD R13, R16, R19 ;  /* 0x00000013100d7221 */ /* 0x000fc60000000000 */
[----:B------:R-:W-:Y:S01]  /*0300*/  FADD R14, R15, R14 ;  /* 0x0000000e0f0e7221 */ /* 0x000fe20000000000 */
[----:B------:R-:W-:Y:S01]  /*0310*/  HFMA2.MMA R15, -RZ, RZ, 0, 0 ;  /* 0x00000000ff0f7435 */ /* 0x000fe200000001ff */
[----:B------:R-:W-:-:S03]  /*0320*/  MOV R16, RZ ;  /* 0x000000ff00107202 */ /* 0x000fc60000000f00 */
[----:B-1----:R-:W-:-:S05]  /*0330*/  F2FP.F16.F32.PACK_AB R21, R14, R13 ;  /* 0x0000000d0e15723e */ /* 0x002fca00000000ff */
[----:B------:R1:W-:Y:S04]  /*0340*/  @!P1 STG.E desc[UR6][R2.64+0x800], R21 ;  /* 0x0008001502009986 */ /* 0x0003e8000c101906 */
[----:B------:R-:W2:Y:S04]  /*0350*/  @!P1 LDG.E.EF R15, desc[UR6][R4.64+0x1000] ;  /* 0x00100006040f9981 */ /* 0x000ea8000c0e1900 */
[----:B------:R-:W3:Y:S01]  /*0360*/  @!P1 LDG.E.EF R16, desc[UR6][R8.64+0x1000] ;  /* 0x0010000608109981 */ /* 0x000ee2000c0e1900 */
[----:B--2---:R-:W-:Y:S02]  /*0370*/  HADD2.F32 R19, -RZ, R15.H0_H0 ;  /* 0x2000000fff137230 */ /* 0x004fe40000004100 */
[----:B---3--:R-:W-:-:S02]  /*0380*/  HADD2.F32 R20, -RZ, R16.H0_H0 ;  /* 0x20000010ff147230 */ /* 0x008fc40000004100 */
[----:B------:R-:W-:Y:S02]  /*0390*/  HADD2.F32 R15, -RZ, R15.H1_H1 ;  /* 0x3000000fff0f7230 */ /* 0x000fe40000004100 */
[----:B------:R-:W-:Y:S02]  /*03a0*/  HADD2.F32 R16, -RZ, R16.H1_H1 ;  /* 0x30000010ff107230 */ /* 0x000fe40000004100 */
[----:B------:R-:W-:Y:S01]  /*03b0*/  FADD R20, R19, R20 ;  /* 0x0000001413147221 */ /* 0x000fe20000000000 */
[----:B-----5:R-:W-:Y:S02]  /*03c0*/  HADD2.F32 R19, -RZ, R18.H0_H0 ;  /* 0x20000012ff137230 */ /* 0x020fe40000004100 */
[----:B------:R-:W-:Y:S02]  /*03d0*/  HADD2.F32 R18, -RZ, R18.H1_H1 ;  /* 0x30000012ff127230 */ /* 0x000fe40000004100 */
[----:B-1----:R-:W-:Y:S01]  /*03e0*/  FADD R21, R15, R16 ;  /* 0x000000100f157221 */ /* 0x002fe20000000000 */
[----:B------:R-:W-:-:S03]  /*03f0*/  FADD R15, R19, R20 ;  /* 0x00000014130f7221 */ /* 0x000fc60000000000 */
[----:B------:R-:W-:Y:S01]  /*0400*/  FADD R16, R18, R21 ;  /* 0x0000001512107221 */ /* 0x000fe20000000000 */
[----:B------:R-:W-:-:S04]  /*0410*/  CS2R R18, SRZ ;  /* 0x0000000000127805 */ /* 0x000fc8000001ff00 */
[----:B------:R-:W-:Y:S02]  /*0420*/  F2FP.F16.F32.PACK_AB R23, R16, R15 ;  /* 0x0000000f1017723e */ /* 0x000fe400000000ff */
[----:B------:R-:W-:-:S03]  /*0430*/  MOV R20, RZ ;  /* 0x000000ff00147202 */ /* 0x000fc60000000f00 */
[----:B------:R-:W-:Y:S04]  /*0440*/  @!P1 STG.E desc[UR6][R2.64+0x1000], R23 ;  /* 0x0010001702009986 */ /* 0x000fe8000c101906 */
[----:B------:R-:W2:Y:S04]  /*0450*/  @!P1 LDG.E.EF R18, desc[UR6][R4.64+0x1800] ;  /* 0x0018000604129981 */ /* 0x000ea8000c0e1900 */
[----:B------:R-:W3:Y:S04]  /*0460*/  @!P1 LDG.E.EF R19, desc[UR6][R8.64+0x1800] ;  /* 0x0018000608139981 */ /* 0x000ee8000c0e1900 */
[----:B------:R-:W4:Y:S01]  /*0470*/  @!P1 LDG.E.EF R20, desc[UR6][R2.64+0x1800] ;  /* 0x0018000602149981 */ /* 0x000f22000c0e1900 */
[----:B------:R-:W-:Y:S01]  /*0480*/  FMUL R21, R14, R14 ;  /* 0x0000000e0e157220 */ /* 0x000fe20000400000 */
[----:B------:R-:W-:-:S03]  /*0490*/  FMUL R22, R13, R13 ;  /* 0x0000000d0d167220 */ /* 0x000fc60000400000 */
[----:B------:R-:W-:Y:S01]  /*04a0*/  FFMA R21, R12, R12, R21 ;  /* 0x0000000c0c157223 */ /* 0x000fe20000000015 */
[----:B------:R-:W-:-:S03]  /*04b0*/  FFMA R22, R11, R11, R22 ;  /* 0x0000000b0b167223 */ /* 0x000fc60000000016 */
[----:B------:R-:W-:Y:S01]  /*04c0*/  FFMA R21, R16, R16, R21 ;  /* 0x0000001010157223 */ /* 0x000fe20000000015 */
[----:B------:R-:W-:Y:S01]  /*04d0*/  FFMA R22, R15, R15, R22 ;  /* 0x0000000f0f167223 */ /* 0x000fe20000000016 */
[----:B------:R-:W1:Y:S01]  /*04e0*/  S2UR UR5, SR_CgaCtaId ;  /* 0x00000000000579c3 */ /* 0x000e620000008800 */
[C---:B------:R-:W-:Y:S01]  /*04f0*/  LOP3.LUT P0, RZ, R17.reuse, 0x1f, RZ, 0xc0, !PT ;  /* 0x0000001f11ff7812 */ /* 0x040fe2000780c0ff */
[----:B------:R-:W-:Y:S01]  /*0500*/  UMOV UR4, 0x400 ;  /* 0x0000040000047882 */ /* 0x000fe20000000000 */
[----:B------:R-:W-:Y:S01]  /*0510*/  ISETP.GE.AND P2, PT, R17, 0x10, PT ;  /* 0x000000101100780c */ /* 0x000fe20003f46270 */
[----:B-1----:R-:W-:Y:S01]  /*0520*/  UPRMT UR4, UR5, 0x654, UR4 ;  /* 0x0000065405047896 */ /* 0x002fe20008000004 */
[----:B--2---:R-:W-:Y:S02]  /*0530*/  HADD2.F32 R13, -RZ, R18.H1_H1 ;  /* 0x30000012ff0d7230 */ /* 0x004fe40000004100 */
[----:B------:R-:W-:Y:S02]  /*0540*/  HADD2.F32 R18, -RZ, R18.H0_H0 ;  /* 0x20000012ff127230 */ /* 0x000fe40000004100 */
[----:B---3--:R-:W-:-:S02]  /*0550*/  HADD2.F32 R14, -RZ, R19.H1_H1 ;  /* 0x30000013ff0e7230 */ /* 0x008fc40000004100 */
[----:B------:R-:W-:Y:S02]  /*0560*/  HADD2.F32 R19, -RZ, R19.H0_H0 ;  /* 0x20000013ff137230 */ /* 0x000fe40000004100 */
[----:B----4-:R-:W-:Y:S02]  /*0570*/  HADD2.F32 R4, -RZ, R20.H1_H1 ;  /* 0x30000014ff047230 */ /* 0x010fe40000004100 */
[----:B------:R-:W-:Y:S01]  /*0580*/  FADD R13, R13, R14 ;  /* 0x0000000e0d0d7221 */ /* 0x000fe20000000000 */
[----:B------:R-:W-:Y:S02]  /*0590*/  HADD2.F32 R20, -RZ, R20.H0_H0 ;  /* 0x20000014ff147230 */ /* 0x000fe40000004100 */
[----:B------:R-:W-:Y:S01]  /*05a0*/  FADD R19, R18, R19 ;  /* 0x0000001312137221 */ /* 0x000fe20000000000 */
[----:B------:R-:W-:-:S03]  /*05b0*/  FADD R4, R4, R13 ;  /* 0x0000000d04047221 */ /* 0x000fc60000000000 */
[----:B------:R-:W-:Y:S01]  /*05c0*/  FADD R19, R20, R19 ;  /* 0x0000001314137221 */ /* 0x000fe20000000000 */
[----:B------:R-:W-:-:S03]  /*05d0*/  FFMA R5, R4, R4, R21 ;  /* 0x0000000404057223 */ /* 0x000fc60000000015 */
[----:B------:R-:W-:-:S04]  /*05e0*/  FFMA R22, R19, R19, R22 ;  /* 0x0000001313167223 */ /* 0x000fc80000000016 */
[----:B------:R-:W-:-:S05]  /*05f0*/  FADD R5, R5, R22 ;  /* 0x0000001605057221 */ /* 0x000fca0000000000 */
[----:B------:R-:W-:-:S05]  /*0600*/  FSEL R5, R5, RZ, !P1 ;  /* 0x000000ff05057208 */ /* 0x000fca0004800000 */
[----:B------:R-:W1:Y:S02]  /*0610*/  SHFL.BFLY PT, R8, R5, 0x10, 0x1f ;  /* 0x0e001f0005087f89 */ /* 0x000e6400000e0000 */
[----:B-1----:R-:W-:-:S05]  /*0620*/  FADD R8, R5, R8 ;  /* 0x0000000805087221 */ /* 0x002fca0000000000 */
[----:B------:R-:W1:Y:S02]  /*0630*/  SHFL.BFLY PT, R9, R8, 0x8, 0x1f ;  /* 0x0d001f0008097f89 */ /* 0x000e6400000e0000 */
[----:B-1----:R-:W-:-:S05]  /*0640*/  FADD R9, R8, R9 ;  /* 0x0000000908097221 */ /* 0x002fca0000000000 */
[----:B------:R-:W1:Y:S02]  /*0650*/  SHFL.BFLY PT, R12, R9, 0x4, 0x1f ;  /* 0x0c801f00090c7f89 */ /* 0x000e6400000e0000 */
[----:B-1----:R-:W-:-:S05]  /*0660*/  FADD R12, R9, R12 ;  /* 0x0000000c090c7221 */ /* 0x002fca0000000000 */
[----:B------:R-:W1:Y:S02]  /*0670*/  SHFL.BFLY PT, R11, R12, 0x2, 0x1f ;  /* 0x0c401f000c0b7f89 */ /* 0x000e6400000e0000 */
[----:B-1----:R-:W-:-:S05]  /*0680*/  FADD R11, R12, R11 ;  /* 0x0000000b0c0b7221 */ /* 0x002fca0000000000 */
[----:B------:R-:W1:Y:S01]  /*0690*/  SHFL.BFLY PT, R14, R11, 0x1, 0x1f ;  /* 0x0c201f000b0e7f89 */ /* 0x000e6200000e0000 */
[----:B------:R-:W-:Y:S02]  /*06a0*/  SHF.R.U32.HI R5, RZ, 0x3, R17 ;  /* 0x00000003ff057819 */ /* 0x000fe40000011611 */
[----:B------:R-:W-:Y:S02]  /*06b0*/  F2FP.F16.F32.PACK_AB R19, R4, R19 ;  /* 0x000000130413723e */ /* 0x000fe400000000ff */
[----:B------:R-:W-:-:S03]  /*06c0*/  LOP3.LUT R5, R5, 0x3c, RZ, 0xc0, !PT ;  /* 0x0000003c05057812 */ /* 0x000fc600078ec0ff */
[----:B------:R-:W-:Y:S01]  /*06d0*/  @!P1 STG.E desc[UR6][R2.64+0x1800], R19 ;  /* 0x0018001302009986 */ /* 0x000fe2000c101906 */
[----:B-1----:R-:W-:-:S05]  /*06e0*/  FADD R14, R11, R14 ;  /* 0x0000000e0b0e7221 */ /* 0x002fca0000000000 */
[----:B------:R-:W-:Y:S01]  /*06f0*/  @!P0 STS [R5+UR4], R14 ;  /* 0x0000000e05008988 */ /* 0x000fe20008000804 */
[----:B------:R-:W-:Y:S01]  /*0700*/  BAR.SYNC.DEFER_BLOCKING 0x0 ;  /* 0x0000000000007b1d */ /* 0x000fe20000010000 */
[----:B------:R-:W-:-:S05]  /*0710*/  LEA R9, R17, UR4, 0x2 ;  /* 0x0000000411097c11 */ /* 0x000fca000f8e10ff */
[----:B------:R-:W1:Y:S04]  /*0720*/  @!P2 LDS R10, [R9] ;  /* 0x00000000090aa984 */ /* 0x000e680000000800 */
[----:B-1----:R-:W1:Y:S02]  /*0730*/  SHFL.BFLY PT, R11, R10, 0x8, 0x1f ;  /* 0x0d001f000a0b7f89 */ /* 0x002e6400000e0000 */
[----:B-1----:R-:W-:-:S05]  /*0740*/  FADD R11, R10, R11 ;  /* 0x0000000b0a0b7221 */ /* 0x002fca0000000000 */
[----:B------:R-:W1:Y:S02]  /*0750*/  SHFL.BFLY PT, R4, R11, 0x4, 0x1f ;  /* 0x0c801f000b047f89 */ /* 0x000e6400000e0000 */
[----:B-1----:R-:W-:Y:S01]  /*0760*/  FADD R8, R11, R4 ;  /* 0x000000040b087221 */ /* 0x002fe20000000000 */
[C---:B------:R-:W-:Y:S01]  /*0770*/  LOP3.LUT P0, RZ, R17.reuse, 0xf, RZ, 0xc0, !PT ;  /* 0x0000000f11ff7812 */ /* 0x040fe2000780c0ff */
[----:B------:R-:W-:Y:S01]  /*0780*/  HFMA2.MMA R15, -RZ, RZ, 0.6875, 0 ;  /* 0x39800000ff0f7435 */ /* 0x000fe200000001ff */
[----:B------:R-:W1:Y:S02]  /*0790*/  LDC.64 R10, c[0x0][0x218] ;  /* 0x00008600ff0a7b82 */ /* 0x000e640000000a00 */
[----:B------:R-:W2:Y:S01]  /*07a0*/  SHFL.BFLY PT, R13, R8, 0x2, 0x1f ;  /* 0x0c401f00080d7f89 */ /* 0x000ea200000e0000 */
[----:B------:R-:W-:Y:S01]  /*07b0*/  ISETP.LT.AND P0, PT, R17, 0x10, !P0 ;  /* 0x000000101100780c */ /* 0x000fe20004701270 */
[----:B--2---:R-:W-:-:S05]  /*07c0*/  FADD R13, R8, R13 ;  /* 0x0000000d080d7221 */ /* 0x004fca0000000000 */
[----:B------:R-:W2:Y:S02]  /*07d0*/  SHFL.BFLY PT, R4, R13, 0x1, 0x1f ;  /* 0x0c201f000d047f89 */ /* 0x000ea400000e0000 */
[----:B--2---:R-:W-:Y:S02]  /*07e0*/  FADD R12, R13, R4 ;  /* 0x000000040d0c7221 */ /* 0x004fe40000000000 */
[----:B------:R-:W2:Y:S03]  /*07f0*/  LDC.64 R4, c[0x0][0x230] ;  /* 0x00008c00ff047b82 */ /* 0x000ea60000000a00 */
[----:B------:R3:W-:Y:S05]  /*0800*/  @P0 STS [R9], R12 ;  /* 0x0000000c09000388 */ /* 0x0007ea0000000800 */
[----:B------:R-:W-:Y:S06]  /*0810*/  BAR.SYNC.DEFER_BLOCKING 0x0 ;  /* 0x0000000000007b1d */ /* 0x000fec0000010000 */
[----:B------:R-:W4:Y:S02]  /*0820*/  LDS R14, [UR4] ;  /* 0x00000004ff0e7984 */ /* 0x000f240008000800 */
[----:B------:R-:W-:Y:S01]  /*0830*/  BAR.SYNC.DEFER_BLOCKING 0x0 ;  /* 0x0000000000007b1d */ /* 0x000fe20000010000 */
[----:B------:R-:W-:-:S04]  /*0840*/  LOP3.LUT P0, RZ, R17, 0x1ff, RZ, 0xc0, !PT ;  /* 0x000001ff11ff7812 */ /* 0x000fc8000780c0ff */
[C---:B------:R-:W-:Y:S01]  /*0850*/  ISETP.LT.AND P0, PT, R7.reuse, UR8, !P0 ;  /* 0x0000000807007c0c */ /* 0x040fe2000c701270 */
[----:B-1----:R-:W-:Y:S01]  /*0860*/  IMAD.WIDE R10, R7, 0x4, R10 ;  /* 0x00000004070a7825 */ /* 0x002fe200078e020a */
[----:B---3--:R-:W-:-:S03]  /*0870*/  MOV R12, RZ ;  /* 0x000000ff000c7202 */ /* 0x008fc60000000f00 */
[----:B--2---:R-:W-:Y:S02]  /*0880*/  IMAD.WIDE.U32 R6, R6, 0x2, R4 ;  /* 0x0000000206067825 */ /* 0x004fe400078e0004 */
[----:B------:R-:W1:Y:S02]  /*0890*/  LDC.64 R4, c[0x0][0x238] ;  /* 0x00008e00ff047b82 */ /* 0x000e640000000a00 */
[----:B----4-:R-:W-:-:S06]  /*08a0*/  FFMA R8, R14, R15, 9.9999997473787516356e-06 ;  /* 0x3727c5ac0e087423 */ /* 0x010fcc000000000f */
[----:B------:R-:W2:Y:S02]  /*08b0*/  MUFU.RSQ R8, R8 ;  /* 0x0000000800087308 */ /* 0x000ea40000001400 */
[----:B--2---:R2:W-:Y:S04]  /*08c0*/  @P0 STG.E desc[UR6][R10.64], R8 ;  /* 0x000000080a000986 */ /* 0x0045e8000c101906 */
[----:B------:R-:W3:Y:S04]  /*08d0*/  @!P1 LDG.E.EF R12, desc[UR6][R2.64] ;  /* 0x00000006020c9981 */ /* 0x000ee8000c0e1900 */
[----:B------:R-:W4:Y:S01]  /*08e0*/  LDG.E.EL R9, desc[UR6][R6.64] ;  /* 0x0000000606097981 */ /* 0x000f22000c2e1900 */
[----:B-1----:R-:W-:-:S04]  /*08f0*/  IMAD.WIDE R4, R0, 0x2, R4 ;  /* 0x0000000200047825 */ /* 0x002fc800078e0204 */
[----:B---3--:R-:W-:Y:S02]  /*0900*/  HADD2.F32 R13, -RZ, R12.H0_H0 ;  /* 0x2000000cff0d7230 */ /* 0x008fe40000004100 */
[----:B------:R-:W-:Y:S02]  /*0910*/  HADD2.F32 R15, -RZ, R12.H1_H1 ;  /* 0x3000000cff0f7230 */ /* 0x000fe40000004100 */
[----:B----4-:R-:W-:Y:S02]  /*0920*/  HADD2.F32 R12, -RZ, R9.H1_H1 ;  /* 0x30000009ff0c7230 */ /* 0x010fe40000004100 */
[C---:B------:R-:W-:Y:S01]  /*0930*/  FMUL R14, R8.reuse, R13 ;  /* 0x0000000d080e7220 */ /* 0x040fe20000400000 */
[----:B------:R-:W-:Y:S02]  /*0940*/  HADD2.F32 R9, -RZ, R9.H0_H0 ;  /* 0x20000009ff097230 */ /* 0x000fe40000004100 */
[----:B------:R-:W-:-:S03]  /*0950*/  FMUL R15, R8, R15 ;  /* 0x0000000f080f7220 */ /* 0x000fc60000400000 */
[----:B------:R-:W-:Y:S01]  /*0960*/  FMUL R9, R9, R14 ;  /* 0x0000000e09097220 */ /* 0x000fe20000400000 */
[----:B------:R-:W-:-:S05]  /*0970*/  FMUL R12, R12, R15 ;  /* 0x0000000f0c0c7220 */ /* 0x000fca0000400000 */
[----:B------:R-:W-:Y:S01]  /*0980*/  F2FP.F16.F32.PACK_AB R15, R12, R9 ;  /* 0x000000090c0f723e */ /* 0x000fe200000000ff */
[----:B------:R-:W-:-:S04]  /*0990*/  HFMA2.MMA R9, -RZ, RZ, 0, 0 ;  /* 0x00000000ff097435 */ /* 0x000fc800000001ff */
[----:B------:R1:W-:Y:S04]  /*09a0*/  @!P1 STG.E desc[UR6][R4.64], R15 ;  /* 0x0000000f04009986 */ /* 0x0003e8000c101906 */
[----:B------:R-:W3:Y:S04]  /*09b0*/  LDG.E.EL R0, desc[UR6][R6.64+0x800] ;  /* 0x0008000606007981 */ /* 0x000ee8000c2e1900 */
[----:B------:R-:W2:Y:S02]  /*09c0*/  @!P1 LDG.E.EF R9, desc[UR6][R2.64+0x800] ;  /* 0x0008000602099981 */ /* 0x000ea4000c0e1900 */
[----:B--2---:R-:W-:-:S02]  /*09d0*/  HADD2.F32 R11, -RZ, R9.H0_H0 ;  /* 0x20000009ff0b7230 */ /* 0x004fc40000004100 */
[----:B------:R-:W-:Y:S02]  /*09e0*/  HADD2.F32 R13, -RZ, R9.H1_H1 ;  /* 0x30000009ff0d7230 */ /* 0x000fe40000004100 */
[----:B---3--:R-:W-:Y:S02]  /*09f0*/  HADD2.F32 R9, -RZ, R0.H1_H1 ;  /* 0x30000000ff097230 */ /* 0x008fe40000004100 */
[C---:B------:R-:W-:Y:S01]  /*0a00*/  FMUL R11, R8.reuse, R11 ;  /* 0x0000000b080b7220 */ /* 0x040fe20000400000 */
[----:B------:R-:W-:Y:S02]  /*0a10*/  HADD2.F32 R0, -RZ, R0.H0_H0 ;  /* 0x20000000ff007230 */ /* 0x000fe40000004100 */
[----:B------:R-:W-:-:S03]  /*0a20*/  FMUL R10, R8, R13 ;  /* 0x0000000d080a7220 */ /* 0x000fc60000400000 */
[----:B------:R-:W-:Y:S01]  /*0a30*/  FMUL R0, R0, R11 ;  /* 0x0000000b00007220 */ /* 0x000fe20000400000 */
[----:B------:R-:W-:-:S05]  /*0a40*/  FMUL R9, R9, R10 ;  /* 0x0000000a09097220 */ /* 0x000fca0000400000 */
[----:B-1----:R-:W-:Y:S02]  /*0a50*/  F2FP.F16.F32.PACK_AB R15, R9, R0 ;  /* 0x00000000090f723e */ /* 0x002fe400000000ff */
[----:B------:R-:W-:-:S03]  /*0a60*/  MOV R9, RZ ;  /* 0x000000ff00097202 */ /* 0x000fc60000000f00 */
[----:B------:R1:W-:Y:S04]  /*0a70*/  @!P1 STG.E desc[UR6][R4.64+0x800], R15 ;  /* 0x0008000f04009986 */ /* 0x0003e8000c101906 */
[----:B------:R-:W2:Y:S04]  /*0a80*/  @!P1 LDG.E.EF R9, desc[UR6][R2.64+0x1000] ;  /* 0x0010000602099981 */ /* 0x000ea8000c0e1900 */
[----:B------:R-:W3:Y:S01]  /*0a90*/  LDG.E.EL R0, desc[UR6][R6.64+0x1000] ;  /* 0x0010000606007981 */ /* 0x000ee2000c2e1900 */
[----:B--2---:R-:W-:Y:S02]  /*0aa0*/  HADD2.F32 R11, -RZ, R9.H0_H0 ;  /* 0x20000009ff0b7230 */ /* 0x004fe40000004100 */
[----:B------:R-:W-:-:S02]  /*0ab0*/  HADD2.F32 R13, -RZ, R9.H1_H1 ;  /* 0x30000009ff0d7230 */ /* 0x000fc40000004100 */
[----:B---3--:R-:W-:Y:S02]  /*0ac0*/  HADD2.F32 R9, -RZ, R0.H1_H1 ;  /* 0x30000000ff097230 */ /* 0x008fe40000004100 */
[C---:B------:R-:W-:Y:S01]  /*0ad0*/  FMUL R11, R8.reuse, R11 ;  /* 0x0000000b080b7220 */ /* 0x040fe20000400000 */
[----:B------:R-:W-:Y:S02]  /*0ae0*/  HADD2.F32 R0, -RZ, R0.H0_H0 ;  /* 0x20000000ff007230 */ /* 0x000fe40000004100 */
[----:B------:R-:W-:-:S03]  /*0af0*/  FMUL R10, R8, R13 ;  /* 0x0000000d080a7220 */ /* 0x000fc60000400000 */
[----:B------:R-:W-:Y:S01]  /*0b00*/  FMUL R0, R0, R11 ;  /* 0x0000000b00007220 */ /* 0x000fe20000400000 */
[----:B------:R-:W-:-:S05]  /*0b10*/  FMUL R9, R9, R10 ;  /* 0x0000000a09097220 */ /* 0x000fca0000400000 */
[----:B-1----:R-:W-:Y:S01]  /*0b20*/  F2FP.F16.F32.PACK_AB R15, R9, R0 ;  /* 0x00000000090f723e */ /* 0x002fe200000000ff */
[----:B------:R-:W-:-:S04]  /*0b30*/  HFMA2.MMA R0, -RZ, RZ, 0, 0 ;  /* 0x00000000ff007435 */ /* 0x000fc800000001ff */
[----:B------:R1:W-:Y:S04]  /*0b40*/  @!P1 STG.E desc[UR6][R4.64+0x1000], R15 ;  /* 0x0010000f04009986 */ /* 0x0003e8000c101906 */
[----:B------:R-:W2:Y:S04]  /*0b50*/  LDG.E.EL R6, desc[UR6][R6.64+0x1800] ;  /* 0x0018000606067981 */ /* 0x000ea8000c2e1900 */
[----:B------:R-:W3:Y:S01]  /*0b60*/  @!P1 LDG.E.EF R0, desc[UR6][R2.64+0x1800] ;  /* 0x0018000602009981 */ /* 0x000ee2000c0e1900 */
[----:B--2---:R-:W-:Y:S02]  /*0b70*/  HADD2.F32 R9, -RZ, R6.H0_H0 ;  /* 0x20000006ff097230 */ /* 0x004fe40000004100 */
[----:B---3--:R-:W-:-:S02]  /*0b80*/  HADD2.F32 R11, -RZ, R0.H0_H0 ;  /* 0x20000000ff0b7230 */ /* 0x008fc40000004100 */
[----:B------:R-:W-:Y:S02]  /*0b90*/  HADD2.F32 R13, -RZ, R0.H1_H1 ;  /* 0x30000000ff0d7230 */ /* 0x000fe40000004100 */
[----:B------:R-:W-:Y:S02]  /*0ba0*/  HADD2.F32 R0, -RZ, R6.H1_H1 ;  /* 0x30000006ff007230 */ /* 0x000fe40000004100 */
[C---:B------:R-:W-:Y:S01]  /*0bb0*/  FMUL R10, R8.reuse, R11 ;  /* 0x0000000b080a7220 */ /* 0x040fe20000400000 */
[----:B------:R-:W-:-:S03]  /*0bc0*/  FMUL R13, R8, R13 ;  /* 0x0000000d080d7220 */ /* 0x000fc60000400000 */
[----:B------:R-:W-:Y:S01]  /*0bd0*/  FMUL R9, R9, R10 ;  /* 0x0000000a09097220 */ /* 0x000fe20000400000 */
[----:B------:R-:W-:-:S05]  /*0be0*/  FMUL R0, R0, R13 ;  /* 0x0000000d00007220 */ /* 0x000fca0000400000 */
[----:B------:R-:W-:Y:S01]  /*0bf0*/  F2FP.F16.F32.PACK_AB R9, R0, R9 ;  /* 0x000000090009723e */ /* 0x000fe200000000ff */
[----:B-1----:R-:W-:Y:S06]  /*0c00*/  @P1 EXIT ;  /* 0x000000000000194d */ /* 0x002fec0003800000 */
[----:B------:R-:W-:Y:S01]  /*0c10*/  STG.E desc[UR6][R4.64+0x1800], R9 ;  /* 0x0018000904007986 */ /* 0x000fe2000c101906 */
[----:B------:R-:W-:Y:S05]  /*0c20*/  EXIT ;  /* 0x000000000000794d */ /* 0x000fea0003800000 */
.L_x_0:
[----:B------:R-:W-:-:S00]  /*0c30*/  BRA `(.L_x_0) ;  /* 0xfffffffc00fc7947 */ /* 0x000fc0000383ffff */
[----:B------:R-:W-:-:S00]  /*0c40*/  NOP ;  /* 0x0000000000007918 */ /* 0x000fc00000000000 */
        /* <DEDUP_REMOVED lines=11> */
.L_x_1:


//--------------------- .nv.global.init           --------------------------
	.section	.nv.global.init,"aw",@progbits
.nv.global.init:
	.type		_$_str,@object
	.size		_$_str,(.L_0 - _$_str)
_$_str:
        /*0000*/ 	.byte	0x5f, 0x5f, 0x43, 0x55, 0x44, 0x41, 0x5f, 0x46, 0x54, 0x5a, 0x00
.L_0:


//--------------------- .nv.shared.triton_red_fused__to_copy_add_mean_mul_pow_rsqrt_8 --------------------------
	.section	.nv.shared.triton_red_fused__to_copy_add_mean_mul_pow_rsqrt_8,"aw",@nobits
	.sectionflags	@""
	.align	16
	.zero		1024


//--------------------- .nv.constant0.triton_red_fused__to_copy_add_mean_mul_pow_rsqrt_8 --------------------------
	.section	.nv.constant0.triton_red_fused__to_copy_add_mean_mul_pow_rsqrt_8,"a",@progbits
	.sectionflags	@""
	.align	4
.nv.constant0.triton_red_fused__to_copy_add_mean_mul_pow_rsqrt_8:
	.zero		592
